//
// Generated by NVIDIA NVVM Compiler
//
// Compiler Build ID: CL-36424714
// Cuda compilation tools, release 13.0, V13.0.88
// Based on NVVM 20.0.0
//

.version 9.0
.target sm_100
.address_size 64

	// .globl	_Z10tileKernelPKfS0_Pfi
// _ZZ10tileKernelPKfS0_PfiE3Mds has been demoted
// _ZZ10tileKernelPKfS0_PfiE3Nds has been demoted

.visible .entry _Z10tileKernelPKfS0_Pfi(
	.param .u64 .ptr .align 1 _Z10tileKernelPKfS0_Pfi_param_0,
	.param .u64 .ptr .align 1 _Z10tileKernelPKfS0_Pfi_param_1,
	.param .u64 .ptr .align 1 _Z10tileKernelPKfS0_Pfi_param_2,
	.param .u32 _Z10tileKernelPKfS0_Pfi_param_3
)
{
	.reg .pred 	%p<10>;
	.reg .b32 	%r<110>;
	.reg .b32 	%f<62>;
	.reg .b64 	%rd<48>;
	// demoted variable
	.shared .align 4 .b8 _ZZ10tileKernelPKfS0_PfiE3Mds[4096];
	// demoted variable
	.shared .align 4 .b8 _ZZ10tileKernelPKfS0_PfiE3Nds[4096];
	ld.param.u64 	%rd4, [_Z10tileKernelPKfS0_Pfi_param_0];
	ld.param.u64 	%rd5, [_Z10tileKernelPKfS0_Pfi_param_1];
	ld.param.u32 	%r50, [_Z10tileKernelPKfS0_Pfi_param_3];
	cvta.to.global.u64 	%rd1, %rd5;
	cvta.to.global.u64 	%rd2, %rd4;
	mov.u32 	%r51, %ctaid.x;
	mov.u32 	%r52, %ctaid.y;
	mov.u32 	%r1, %tid.x;
	mov.u32 	%r2, %tid.y;
	shl.b32 	%r53, %r52, 5;
	add.s32 	%r3, %r53, %r2;
	shl.b32 	%r4, %r51, 5;
	add.s32 	%r5, %r4, %r1;
	div.s32 	%r6, 32, %r50;
	setp.lt.s32 	%p1, %r6, 1;
	mov.f32 	%f61, 0f00000000;
	@%p1 bra 	$L__BB0_13;
	mad.lo.s32 	%r7, %r50, %r3, %r1;
	shl.b32 	%r55, %r2, 7;
	mov.u32 	%r56, _ZZ10tileKernelPKfS0_PfiE3Mds;
	add.s32 	%r8, %r56, %r55;
	shl.b32 	%r57, %r1, 2;
	add.s32 	%r9, %r8, %r57;
	mov.u32 	%r58, _ZZ10tileKernelPKfS0_PfiE3Nds;
	add.s32 	%r11, %r58, %r57;
	add.s32 	%r10, %r11, %r55;
	setp.lt.u32 	%p2, %r6, 8;
	mov.b32 	%r108, 0;
	@%p2 bra 	$L__BB0_4;
	and.b32  	%r59, %r6, 2147483640;
	neg.s32 	%r106, %r59;
	add.s32 	%r60, %r2, 224;
	mad.lo.s32 	%r61, %r50, %r60, %r1;
	add.s32 	%r104, %r61, %r4;
	shl.b32 	%r14, %r50, 8;
	add.s32 	%r62, %r2, 192;
	mad.lo.s32 	%r63, %r50, %r62, %r1;
	add.s32 	%r103, %r63, %r4;
	add.s32 	%r64, %r2, 160;
	mad.lo.s32 	%r65, %r50, %r64, %r1;
	add.s32 	%r102, %r65, %r4;
	add.s32 	%r66, %r2, 128;
	mad.lo.s32 	%r67, %r50, %r66, %r1;
	add.s32 	%r101, %r67, %r4;
	add.s32 	%r68, %r2, 96;
	mad.lo.s32 	%r69, %r50, %r68, %r1;
	add.s32 	%r100, %r69, %r4;
	add.s32 	%r70, %r2, 64;
	mad.lo.s32 	%r71, %r50, %r70, %r1;
	add.s32 	%r99, %r71, %r4;
	add.s32 	%r72, %r2, 32;
	mad.lo.s32 	%r73, %r50, %r72, %r1;
	add.s32 	%r98, %r73, %r4;
	mad.lo.s32 	%r74, %r2, %r50, %r1;
	add.s32 	%r97, %r74, %r4;
	mov.u32 	%r105, %r7;
$L__BB0_3:
	.pragma "nounroll";
	and.b32  	%r108, %r6, 2147483640;
	mul.wide.s32 	%rd6, %r105, 4;
	add.s64 	%rd7, %rd2, %rd6;
	ld.global.f32 	%f21, [%rd7];
	st.shared.f32 	[%r9], %f21;
	mul.wide.s32 	%rd8, %r97, 4;
	add.s64 	%rd9, %rd1, %rd8;
	ld.global.f32 	%f22, [%rd9];
	st.shared.f32 	[%r10], %f22;
	bar.sync 	0;
	bar.sync 	0;
	ld.global.f32 	%f23, [%rd7+128];
	st.shared.f32 	[%r9], %f23;
	mul.wide.s32 	%rd10, %r98, 4;
	add.s64 	%rd11, %rd1, %rd10;
	ld.global.f32 	%f24, [%rd11];
	st.shared.f32 	[%r10], %f24;
	bar.sync 	0;
	bar.sync 	0;
	ld.global.f32 	%f25, [%rd7+256];
	st.shared.f32 	[%r9], %f25;
	mul.wide.s32 	%rd12, %r99, 4;
	add.s64 	%rd13, %rd1, %rd12;
	ld.global.f32 	%f26, [%rd13];
	st.shared.f32 	[%r10], %f26;
	bar.sync 	0;
	bar.sync 	0;
	ld.global.f32 	%f27, [%rd7+384];
	st.shared.f32 	[%r9], %f27;
	mul.wide.s32 	%rd14, %r100, 4;
	add.s64 	%rd15, %rd1, %rd14;
	ld.global.f32 	%f28, [%rd15];
	st.shared.f32 	[%r10], %f28;
	bar.sync 	0;
	bar.sync 	0;
	ld.global.f32 	%f29, [%rd7+512];
	st.shared.f32 	[%r9], %f29;
	mul.wide.s32 	%rd16, %r101, 4;
	add.s64 	%rd17, %rd1, %rd16;
	ld.global.f32 	%f30, [%rd17];
	st.shared.f32 	[%r10], %f30;
	bar.sync 	0;
	bar.sync 	0;
	ld.global.f32 	%f31, [%rd7+640];
	st.shared.f32 	[%r9], %f31;
	mul.wide.s32 	%rd18, %r102, 4;
	add.s64 	%rd19, %rd1, %rd18;
	ld.global.f32 	%f32, [%rd19];
	st.shared.f32 	[%r10], %f32;
	bar.sync 	0;
	bar.sync 	0;
	ld.global.f32 	%f33, [%rd7+768];
	st.shared.f32 	[%r9], %f33;
	mul.wide.s32 	%rd20, %r103, 4;
	add.s64 	%rd21, %rd1, %rd20;
	ld.global.f32 	%f34, [%rd21];
	st.shared.f32 	[%r10], %f34;
	bar.sync 	0;
	bar.sync 	0;
	ld.global.f32 	%f35, [%rd7+896];
	st.shared.f32 	[%r9], %f35;
	mul.wide.s32 	%rd22, %r104, 4;
	add.s64 	%rd23, %rd1, %rd22;
	ld.global.f32 	%f36, [%rd23];
	st.shared.f32 	[%r10], %f36;
	bar.sync 	0;
	ld.shared.f32 	%f59, [%r8+124];
	ld.shared.f32 	%f60, [%r11+3968];
	bar.sync 	0;
	add.s32 	%r106, %r106, 8;
	add.s32 	%r105, %r105, 256;
	add.s32 	%r104, %r104, %r14;
	add.s32 	%r103, %r103, %r14;
	add.s32 	%r102, %r102, %r14;
	add.s32 	%r101, %r101, %r14;
	add.s32 	%r100, %r100, %r14;
	add.s32 	%r99, %r99, %r14;
	add.s32 	%r98, %r98, %r14;
	add.s32 	%r97, %r97, %r14;
	setp.ne.s32 	%p3, %r106, 0;
	@%p3 bra 	$L__BB0_3;
$L__BB0_4:
	and.b32  	%r44, %r6, 7;
	setp.eq.s32 	%p4, %r44, 0;
	@%p4 bra 	$L__BB0_12;
	and.b32  	%r45, %r6, 3;
	setp.lt.u32 	%p5, %r44, 4;
	@%p5 bra 	$L__BB0_7;
	shl.b32 	%r75, %r108, 5;
	add.s32 	%r76, %r7, %r75;
	mul.wide.s32 	%rd24, %r76, 4;
	add.s64 	%rd25, %rd2, %rd24;
	ld.global.f32 	%f38, [%rd25];
	st.shared.f32 	[%r9], %f38;
	add.s32 	%r77, %r75, %r2;
	mad.lo.s32 	%r78, %r77, %r50, %r5;
	mul.wide.s32 	%rd26, %r78, 4;
	add.s64 	%rd27, %rd1, %rd26;
	ld.global.f32 	%f39, [%rd27];
	st.shared.f32 	[%r10], %f39;
	bar.sync 	0;
	bar.sync 	0;
	ld.global.f32 	%f40, [%rd25+128];
	st.shared.f32 	[%r9], %f40;
	add.s32 	%r79, %r77, 32;
	mad.lo.s32 	%r80, %r79, %r50, %r5;
	mul.wide.s32 	%rd28, %r80, 4;
	add.s64 	%rd29, %rd1, %rd28;
	ld.global.f32 	%f41, [%rd29];
	st.shared.f32 	[%r10], %f41;
	bar.sync 	0;
	bar.sync 	0;
	ld.global.f32 	%f42, [%rd25+256];
	st.shared.f32 	[%r9], %f42;
	add.s32 	%r81, %r77, 64;
	mad.lo.s32 	%r82, %r81, %r50, %r5;
	mul.wide.s32 	%rd30, %r82, 4;
	add.s64 	%rd31, %rd1, %rd30;
	ld.global.f32 	%f43, [%rd31];
	st.shared.f32 	[%r10], %f43;
	bar.sync 	0;
	bar.sync 	0;
	ld.global.f32 	%f44, [%rd25+384];
	st.shared.f32 	[%r9], %f44;
	add.s32 	%r83, %r77, 96;
	mad.lo.s32 	%r84, %r83, %r50, %r5;
	mul.wide.s32 	%rd32, %r84, 4;
	add.s64 	%rd33, %rd1, %rd32;
	ld.global.f32 	%f45, [%rd33];
	st.shared.f32 	[%r10], %f45;
	bar.sync 	0;
	ld.shared.f32 	%f59, [%r8+124];
	ld.shared.f32 	%f60, [%r11+3968];
	bar.sync 	0;
	add.s32 	%r108, %r108, 4;
$L__BB0_7:
	setp.eq.s32 	%p6, %r45, 0;
	@%p6 bra 	$L__BB0_12;
	setp.eq.s32 	%p7, %r45, 1;
	@%p7 bra 	$L__BB0_10;
	shl.b32 	%r85, %r108, 5;
	add.s32 	%r86, %r7, %r85;
	mul.wide.s32 	%rd34, %r86, 4;
	add.s64 	%rd35, %rd2, %rd34;
	ld.global.f32 	%f47, [%rd35];
	st.shared.f32 	[%r9], %f47;
	add.s32 	%r87, %r85, %r2;
	mad.lo.s32 	%r88, %r87, %r50, %r5;
	mul.wide.s32 	%rd36, %r88, 4;
	add.s64 	%rd37, %rd1, %rd36;
	ld.global.f32 	%f48, [%rd37];
	st.shared.f32 	[%r10], %f48;
	bar.sync 	0;
	bar.sync 	0;
	ld.global.f32 	%f49, [%rd35+128];
	st.shared.f32 	[%r9], %f49;
	add.s32 	%r89, %r87, 32;
	mad.lo.s32 	%r90, %r89, %r50, %r5;
	mul.wide.s32 	%rd38, %r90, 4;
	add.s64 	%rd39, %rd1, %rd38;
	ld.global.f32 	%f50, [%rd39];
	st.shared.f32 	[%r10], %f50;
	bar.sync 	0;
	ld.shared.f32 	%f59, [%r8+124];
	ld.shared.f32 	%f60, [%r11+3968];
	bar.sync 	0;
	add.s32 	%r108, %r108, 2;
$L__BB0_10:
	and.b32  	%r91, %r6, 1;
	setp.eq.b32 	%p8, %r91, 1;
	not.pred 	%p9, %p8;
	@%p9 bra 	$L__BB0_12;
	shl.b32 	%r92, %r108, 5;
	add.s32 	%r93, %r7, %r92;
	mul.wide.s32 	%rd40, %r93, 4;
	add.s64 	%rd41, %rd2, %rd40;
	ld.global.f32 	%f51, [%rd41];
	st.shared.f32 	[%r9], %f51;
	add.s32 	%r94, %r92, %r2;
	mad.lo.s32 	%r95, %r94, %r50, %r5;
	mul.wide.s32 	%rd42, %r95, 4;
	add.s64 	%rd43, %rd1, %rd42;
	ld.global.f32 	%f52, [%rd43];
	st.shared.f32 	[%r10], %f52;
	bar.sync 	0;
	ld.shared.f32 	%f59, [%r8+124];
	ld.shared.f32 	%f60, [%r11+3968];
	bar.sync 	0;
$L__BB0_12:
	mul.f32 	%f61, %f59, %f60;
$L__BB0_13:
	ld.param.u64 	%rd47, [_Z10tileKernelPKfS0_Pfi_param_2];
	cvta.to.global.u64 	%rd44, %rd47;
	mad.lo.s32 	%r96, %r50, %r3, %r5;
	mul.wide.s32 	%rd45, %r96, 4;
	add.s64 	%rd46, %rd44, %rd45;
	st.global.f32 	[%rd46], %f61;
	ret;

}


// ===== COMPILED SASS (sm_100) =====

	.target	sm_100

	.elftype	@"ET_EXEC"


//--------------------- .note.nv.tkinfo           --------------------------
	.section	.note.nv.tkinfo,"",@"SHT_NOTE"
	.sectionflags	@"SHF_NOTE_NV_TKINFO"
	.tkinfo
        /*0018*/ 	.word	0x00000002
        /*0030*/ 	.string	""
        /*0030*/ 	.string	"ptxas"
        /*0030*/ 	.string	"Cuda compilation tools, release 13.0, V13.0.88"
        /*0030*/ 	.string	"Build cuda_13.0.r13.0/compiler.36424714_0"
        /*0030*/ 	.string	"-arch sm_100 -m 64 "



//--------------------- .note.nv.cuinfo           --------------------------
	.section	.note.nv.cuinfo,"",@"SHT_NOTE"
	.sectionflags	@"SHF_NOTE_NV_CUINFO"
        /*0018*/ 	.short	0x0002
        /*001a*/ 	.short	0x0064
        /*001c*/ 	.short	0x0082
	.zero		2


//--------------------- .nv.info                  --------------------------
	.section	.nv.info,"",@"SHT_CUDA_INFO"
	.align	4


	//----- nvinfo : EIATTR_REGCOUNT
	.align		4
        /*0000*/ 	.byte	0x04, 0x2f
        /*0002*/ 	.short	(.L_1 - .L_0)
	.align		4
.L_0:
        /*0004*/ 	.word	index@(_Z10tileKernelPKfS0_Pfi)
        /*0008*/ 	.word	0x00000020


	//----- nvinfo : EIATTR_FRAME_SIZE
	.align		4
.L_1:
        /*000c*/ 	.byte	0x04, 0x11
        /*000e*/ 	.short	(.L_3 - .L_2)
	.align		4
.L_2:
        /*0010*/ 	.word	index@(_Z10tileKernelPKfS0_Pfi)
        /*0014*/ 	.word	0x00000000


	//----- nvinfo : EIATTR_MIN_STACK_SIZE
	.align		4
.L_3:
        /*0018*/ 	.byte	0x04, 0x12
        /*001a*/ 	.short	(.L_5 - .L_4)
	.align		4
.L_4:
        /*001c*/ 	.word	index@(_Z10tileKernelPKfS0_Pfi)
        /*0020*/ 	.word	0x00000000
.L_5:


//--------------------- .nv.compat                --------------------------
	.section	.nv.compat,"",@"SHT_CUDA_COMPAT_INFO"
	.align	4
        /*0000*/ 	.byte	0x02, 0x09, 0x00, 0x00, 0x02, 0x02, 0x01, 0x00, 0x02, 0x05, 0x05, 0x00, 0x03, 0x07, 0x01, 0x01
        /*0010*/ 	.byte	0x02, 0x03, 0x00, 0x00, 0x02, 0x06, 0x01, 0x00, 0x04, 0x0b, 0x08, 0x00, 0x09, 0x00, 0x00, 0x00
        /*0020*/ 	.byte	0x00, 0x00, 0x00, 0x00


//--------------------- .nv.info._Z10tileKernelPKfS0_Pfi --------------------------
	.section	.nv.info._Z10tileKernelPKfS0_Pfi,"",@"SHT_CUDA_INFO"
	.sectionflags	@""
	.align	4


	//----- nvinfo : EIATTR_CUDA_API_VERSION
	.align		4
        /*0000*/ 	.byte	0x04, 0x37
        /*0002*/ 	.short	(.L_7 - .L_6)
.L_6:
        /*0004*/ 	.word	0x00000082


	//----- nvinfo : EIATTR_KPARAM_INFO
	.align		4
.L_7:
        /*0008*/ 	.byte	0x04, 0x17
        /*000a*/ 	.short	(.L_9 - .L_8)
.L_8:
        /*000c*/ 	.word	0x00000000
        /*0010*/ 	.short	0x0003
        /*0012*/ 	.short	0x0018
        /*0014*/ 	.byte	0x00, 0xf0, 0x11, 0x00


	//----- nvinfo : EIATTR_KPARAM_INFO
	.align		4
.L_9:
        /*0018*/ 	.byte	0x04, 0x17
        /*001a*/ 	.short	(.L_11 - .L_10)
.L_10:
        /*001c*/ 	.word	0x00000000
        /*0020*/ 	.short	0x0002
        /*0022*/ 	.short	0x0010
        /*0024*/ 	.byte	0x00, 0xf5, 0x21, 0x00


	//----- nvinfo : EIATTR_KPARAM_INFO
	.align		4
.L_11:
        /*0028*/ 	.byte	0x04, 0x17
        /*002a*/ 	.short	(.L_13 - .L_12)
.L_12:
        /*002c*/ 	.word	0x00000000
        /*0030*/ 	.short	0x0001
        /*0032*/ 	.short	0x0008
        /*0034*/ 	.byte	0x00, 0xf5, 0x21, 0x00


	//----- nvinfo : EIATTR_KPARAM_INFO
	.align		4
.L_13:
        /*0038*/ 	.byte	0x04, 0x17
        /*003a*/ 	.short	(.L_15 - .L_14)
.L_14:
        /*003c*/ 	.word	0x00000000
        /*0040*/ 	.short	0x0000
        /*0042*/ 	.short	0x0000
        /*0044*/ 	.byte	0x00, 0xf5, 0x21, 0x00


	//----- nvinfo : EIATTR_SPARSE_MMA_MASK
	.align		4
.L_15:
        /*0048*/ 	.byte	0x03, 0x50
        /*004a*/ 	.short	0x0000


	//----- nvinfo : EIATTR_MAXREG_COUNT
	.align		4
        /*004c*/ 	.byte	0x03, 0x1b
        /*004e*/ 	.short	0x00ff


	//----- nvinfo : EIATTR_NUM_BARRIERS
	.align		4
        /*0050*/ 	.byte	0x02, 0x4c
        /*0052*/ 	.byte	0x01
	.zero		1


	//----- nvinfo : EIATTR_MERCURY_ISA_VERSION
	.align		4
        /*0054*/ 	.byte	0x03, 0x5f
        /*0056*/ 	.short	0x0101


	//----- nvinfo : EIATTR_VRC_CTA_INIT_COUNT
	.align		4
        /*0058*/ 	.byte	0x02, 0x4a
	.zero		1
	.zero		1


	//----- nvinfo : EIATTR_EXIT_INSTR_OFFSETS
	.align		4
        /*005c*/ 	.byte	0x04, 0x1c
        /*005e*/ 	.short	(.L_17 - .L_16)


	//   ....[0]....
.L_16:
        /*0060*/ 	.word	0x00000f60


	//----- nvinfo : EIATTR_CBANK_PARAM_SIZE
	.align		4
.L_17:
        /*0064*/ 	.byte	0x03, 0x19
        /*0066*/ 	.short	0x001c


	//----- nvinfo : EIATTR_PARAM_CBANK
	.align		4
        /*0068*/ 	.byte	0x04, 0x0a
        /*006a*/ 	.short	(.L_19 - .L_18)
	.align		4
.L_18:
        /*006c*/ 	.word	index@(.nv.constant0._Z10tileKernelPKfS0_Pfi)
        /*0070*/ 	.short	0x0380
        /*0072*/ 	.short	0x001c


	//----- nvinfo : EIATTR_SW_WAR
	.align		4
.L_19:
        /*0074*/ 	.byte	0x04, 0x36
        /*0076*/ 	.short	(.L_21 - .L_20)
.L_20:
        /*0078*/ 	.word	0x00000008
.L_21:


//--------------------- .nv.callgraph             --------------------------
	.section	.nv.callgraph,"",@"SHT_CUDA_CALLGRAPH"
	.align	4
	.sectionentsize	8
	.align		4
        /*0000*/ 	.word	0x00000000
	.align		4
        /*0004*/ 	.word	0xffffffff
	.align		4
        /*0008*/ 	.word	0x00000000
	.align		4
        /*000c*/ 	.word	0xfffffffe
	.align		4
        /*0010*/ 	.word	0x00000000
	.align		4
        /*0014*/ 	.word	0xfffffffd
	.align		4
        /*0018*/ 	.word	0x00000000
	.align		4
        /*001c*/ 	.word	0xfffffffc


//--------------------- .text._Z10tileKernelPKfS0_Pfi --------------------------
	.section	.text._Z10tileKernelPKfS0_Pfi,"ax",@progbits
	.align	128
        .global         _Z10tileKernelPKfS0_Pfi
        .type           _Z10tileKernelPKfS0_Pfi,@function
        .size           _Z10tileKernelPKfS0_Pfi,(.L_x_7 - _Z10tileKernelPKfS0_Pfi)
        .other          _Z10tileKernelPKfS0_Pfi,@"STO_CUDA_ENTRY STV_DEFAULT"
_Z10tileKernelPKfS0_Pfi:
.text._Z10tileKernelPKfS0_Pfi:
[----:B------:R-:W-:Y:S08]  /*0000*/  LDC R1, c[0x0][0x37c] ;  /* 0x0000df00ff017b82 */ /* 0x000ff00000000800 */
[----:B------:R-:W0:Y:S01]  /*0010*/  LDC R0, c[0x0][0x398] ;  /* 0x0000e600ff007b82 */ /* 0x000e220000000800 */
[----:B------:R-:W1:Y:S01]  /*0020*/  S2R R22, SR_CTAID.X ;  /* 0x0000000000167919 */ /* 0x000e620000002500 */
[----:B------:R-:W2:Y:S01]  /*0030*/  LDCU.64 UR8, c[0x0][0x358] ;  /* 0x00006b00ff0877ac */ /* 0x000ea20008000a00 */
[----:B------:R-:W-:Y:S01]  /*0040*/  IMAD.MOV.U32 R9, RZ, RZ, RZ ;  /* 0x000000ffff097224 */ /* 0x000fe200078e00ff */
[----:B------:R-:W1:Y:S01]  /*0050*/  S2R R13, SR_TID.X ;  /* 0x00000000000d7919 */ /* 0x000e620000002100 */
[----:B0-----:R-:W-:-:S04]  /*0060*/  IABS R6, R0 ;  /* 0x0000000000067213 */ /* 0x001fc80000000000 */
[----:B------:R-:W0:Y:S01]  /*0070*/  I2F.RP R4, R6 ;  /* 0x0000000600047306 */ /* 0x000e220000209400 */
[----:B-1----:R-:W-:-:S07]  /*0080*/  LEA R7, R22, R13, 0x5 ;  /* 0x0000000d16077211 */ /* 0x002fce00078e28ff */
[----:B0-----:R-:W0:Y:S02]  /*0090*/  MUFU.RCP R4, R4 ;  /* 0x0000000400047308 */ /* 0x001e240000001000 */
[----:B0-----:R-:W-:Y:S02]  /*00a0*/  IADD3 R2, PT, PT, R4, 0xffffffe, RZ ;  /* 0x0ffffffe04027810 */ /* 0x001fe40007ffe0ff */
[----:B------:R-:W0:Y:S04]  /*00b0*/  S2R R4, SR_CTAID.Y ;  /* 0x0000000000047919 */ /* 0x000e280000002600 */
[----:B------:R1:W3:Y:S02]  /*00c0*/  F2I.FTZ.U32.TRUNC.NTZ R3, R2 ;  /* 0x0000000200037305 */ /* 0x0002e4000021f000 */
[----:B-1----:R-:W-:Y:S01]  /*00d0*/  IMAD.MOV.U32 R2, RZ, RZ, RZ ;  /* 0x000000ffff027224 */ /* 0x002fe200078e00ff */
[----:B---3--:R-:W-:-:S05]  /*00e0*/  IADD3 R5, PT, PT, RZ, -R3, RZ ;  /* 0x80000003ff057210 */ /* 0x008fca0007ffe0ff */
[----:B------:R-:W-:-:S04]  /*00f0*/  IMAD R5, R5, R6, RZ ;  /* 0x0000000605057224 */ /* 0x000fc800078e02ff */
[----:B------:R-:W-:Y:S01]  /*0100*/  IMAD.HI.U32 R3, R3, R5, R2 ;  /* 0x0000000503037227 */ /* 0x000fe200078e0002 */
[----:B------:R-:W-:-:S04]  /*0110*/  LOP3.LUT R5, R0, 0x20, RZ, 0x3c, !PT ;  /* 0x0000002000057812 */ /* 0x000fc800078e3cff */
[----:B------:R-:W-:Y:S01]  /*0120*/  ISETP.GE.AND P1, PT, R5, RZ, PT ;  /* 0x000000ff0500720c */ /* 0x000fe20003f26270 */
[----:B------:R-:W-:-:S05]  /*0130*/  IMAD.HI.U32 R2, R3, 0x20, RZ ;  /* 0x0000002003027827 */ /* 0x000fca00078e00ff */
[----:B------:R-:W-:-:S05]  /*0140*/  IADD3 R3, PT, PT, -R2, RZ, RZ ;  /* 0x000000ff02037210 */ /* 0x000fca0007ffe1ff */
[----:B------:R-:W-:-:S05]  /*0150*/  IMAD R3, R6, R3, 0x20 ;  /* 0x0000002006037424 */ /* 0x000fca00078e0203 */
[----:B------:R-:W-:-:S13]  /*0160*/  ISETP.GT.U32.AND P2, PT, R6, R3, PT ;  /* 0x000000030600720c */ /* 0x000fda0003f44070 */
[-C--:B------:R-:W-:Y:S01]  /*0170*/  @!P2 IADD3 R3, PT, PT, R3, -R6.reuse, RZ ;  /* 0x800000060303a210 */ /* 0x080fe20007ffe0ff */
[----:B------:R-:W-:Y:S01]  /*0180*/  @!P2 VIADD R2, R2, 0x1 ;  /* 0x000000010202a836 */ /* 0x000fe20000000000 */
[----:B------:R-:W-:Y:S02]  /*0190*/  ISETP.NE.AND P2, PT, R0, RZ, PT ;  /* 0x000000ff0000720c */ /* 0x000fe40003f45270 */
[----:B------:R-:W-:Y:S02]  /*01a0*/  ISETP.GE.U32.AND P0, PT, R3, R6, PT ;  /* 0x000000060300720c */ /* 0x000fe40003f06070 */
[----:B------:R-:W0:Y:S11]  /*01b0*/  S2R R3, SR_TID.Y ;  /* 0x0000000000037919 */ /* 0x000e360000002200 */
[----:B------:R-:W-:-:S04]  /*01c0*/  @P0 IADD3 R2, PT, PT, R2, 0x1, RZ ;  /* 0x0000000102020810 */ /* 0x000fc80007ffe0ff */
[----:B------:R-:W-:Y:S02]  /*01d0*/  @!P1 IADD3 R2, PT, PT, -R2, RZ, RZ ;  /* 0x000000ff02029210 */ /* 0x000fe40007ffe1ff */
[----:B------:R-:W-:-:S04]  /*01e0*/  @!P2 LOP3.LUT R2, RZ, R0, RZ, 0x33, !PT ;  /* 0x00000000ff02a212 */ /* 0x000fc800078e33ff */
[----:B------:R-:W-:Y:S02]  /*01f0*/  ISETP.GE.AND P0, PT, R2, 0x1, PT ;  /* 0x000000010200780c */ /* 0x000fe40003f06270 */
[----:B0-----:R-:W-:-:S11]  /*0200*/  LEA R5, R4, R3, 0x5 ;  /* 0x0000000304057211 */ /* 0x001fd600078e28ff */
[----:B--2---:R-:W-:Y:S05]  /*0210*/  @!P0 BRA `(.L_x_0) ;  /* 0x0000000c00408947 */ /* 0x004fea0003800000 */
[----:B------:R-:W0:Y:S01]  /*0220*/  S2UR UR6, SR_CgaCtaId ;  /* 0x00000000000679c3 */ /* 0x000e220000008800 */
[----:B------:R-:W-:Y:S01]  /*0230*/  UMOV UR4, 0x400 ;  /* 0x0000040000047882 */ /* 0x000fe20000000000 */
[----:B------:R-:W-:Y:S01]  /*0240*/  ISETP.GE.U32.AND P0, PT, R2, 0x8, PT ;  /* 0x000000080200780c */ /* 0x000fe20003f06070 */
[----:B------:R-:W-:Y:S01]  /*0250*/  UIADD3 UR5, UPT, UPT, UR4, 0x1000, URZ ;  /* 0x0000100004057890 */ /* 0x000fe2000fffe0ff */
[----:B------:R-:W-:Y:S02]  /*0260*/  IMAD R8, R5, R0, R13 ;  /* 0x0000000005087224 */ /* 0x000fe400078e020d */
[----:B------:R-:W-:Y:S01]  /*0270*/  IMAD.MOV.U32 R11, RZ, RZ, RZ ;  /* 0x000000ffff0b7224 */ /* 0x000fe200078e00ff */
[----:B0-----:R-:W-:Y:S02]  /*0280*/  ULEA UR4, UR6, UR4, 0x18 ;  /* 0x0000000406047291 */ /* 0x001fe4000f8ec0ff */
[----:B------:R-:W-:-:S04]  /*0290*/  ULEA UR5, UR6, UR5, 0x18 ;  /* 0x0000000506057291 */ /* 0x000fc8000f8ec0ff */
[----:B------:R-:W-:Y:S02]  /*02a0*/  LEA R4, R3, UR4, 0x7 ;  /* 0x0000000403047c11 */ /* 0x000fe4000f8e38ff */
[C---:B------:R-:W-:Y:S02]  /*02b0*/  LEA R6, R13.reuse, UR5, 0x2 ;  /* 0x000000050d067c11 */ /* 0x040fe4000f8e10ff */
[----:B------:R-:W-:Y:S02]  /*02c0*/  LEA R9, R13, R4, 0x2 ;  /* 0x000000040d097211 */ /* 0x000fe400078e10ff */
[----:B------:R-:W-:Y:S01]  /*02d0*/  LEA R10, R3, R6, 0x7 ;  /* 0x00000006030a7211 */ /* 0x000fe200078e38ff */
[----:B------:R-:W-:Y:S06]  /*02e0*/  @!P0 BRA `(.L_x_1) ;  /* 0x00000004008c8947 */ /* 0x000fec0003800000 */
[C---:B------:R-:W-:Y:S01]  /*02f0*/  IADD3 R14, PT, PT, R3.reuse, 0xa0, RZ ;  /* 0x000000a0030e7810 */ /* 0x040fe20007ffe0ff */
[C---:B------:R-:W-:Y:S01]  /*0300*/  VIADD R11, R3.reuse, 0xe0 ;  /* 0x000000e0030b7836 */ /* 0x040fe20000000000 */
[C---:B------:R-:W-:Y:S01]  /*0310*/  IADD3 R18, PT, PT, R3.reuse, 0x40, RZ ;  /* 0x0000004003127810 */ /* 0x040fe20007ffe0ff */
[C---:B------:R-:W-:Y:S01]  /*0320*/  VIADD R16, R3.reuse, 0x80 ;  /* 0x0000008003107836 */ /* 0x040fe20000000000 */
[C---:B------:R-:W-:Y:S01]  /*0330*/  IADD3 R12, PT, PT, R3.reuse, 0xc0, RZ ;  /* 0x000000c0030c7810 */ /* 0x040fe20007ffe0ff */
[C---:B------:R-:W-:Y:S01]  /*0340*/  VIADD R19, R3.reuse, 0x20 ;  /* 0x0000002003137836 */ /* 0x040fe20000000000 */
[C---:B------:R-:W-:Y:S01]  /*0350*/  IADD3 R17, PT, PT, R3.reuse, 0x60, RZ ;  /* 0x0000006003117810 */ /* 0x040fe20007ffe0ff */
[-CC-:B------:R-:W-:Y:S02]  /*0360*/  IMAD R27, R3, R0.reuse, R13.reuse ;  /* 0x00000000031b7224 */ /* 0x180fe400078e020d */
[-CC-:B------:R-:W-:Y:S01]  /*0370*/  IMAD R15, R11, R0.reuse, R13.reuse ;  /* 0x000000000b0f7224 */ /* 0x180fe200078e020d */
[----:B------:R-:W-:Y:S01]  /*0380*/  LOP3.LUT R11, R2, 0x7ffffff8, RZ, 0xc0, !PT ;  /* 0x7ffffff8020b7812 */ /* 0x000fe200078ec0ff */
[-CC-:B------:R-:W-:Y:S01]  /*0390*/  IMAD R23, R14, R0.reuse, R13.reuse ;  /* 0x000000000e177224 */ /* 0x180fe200078e020d */
[----:B------:R-:W-:Y:S01]  /*03a0*/  LEA R24, R22, R27, 0x5 ;  /* 0x0000001b16187211 */ /* 0x000fe200078e28ff */
[-CC-:B------:R-:W-:Y:S01]  /*03b0*/  IMAD R25, R16, R0.reuse, R13.reuse ;  /* 0x0000000010197224 */ /* 0x180fe200078e020d */
[----:B------:R-:W-:Y:S01]  /*03c0*/  LEA R26, R22, R15, 0x5 ;  /* 0x0000000f161a7211 */ /* 0x000fe200078e28ff */
[-CC-:B------:R-:W-:Y:S01]  /*03d0*/  IMAD R29, R18, R0.reuse, R13.reuse ;  /* 0x00000000121d7224 */ /* 0x180fe200078e020d */
[----:B------:R-:W-:Y:S01]  /*03e0*/  LEA R23, R22, R23, 0x5 ;  /* 0x0000001716177211 */ /* 0x000fe200078e28ff */
[-CC-:B------:R-:W-:Y:S01]  /*03f0*/  IMAD R21, R12, R0.reuse, R13.reuse ;  /* 0x000000000c157224 */ /* 0x180fe200078e020d */
[C---:B------:R-:W-:Y:S01]  /*0400*/  LEA R25, R22.reuse, R25, 0x5 ;  /* 0x0000001916197211 */ /* 0x040fe200078e28ff */
[-CC-:B------:R-:W-:Y:S01]  /*0410*/  IMAD R17, R17, R0.reuse, R13.reuse ;  /* 0x0000000011117224 */ /* 0x180fe200078e020d */
[C---:B------:R-:W-:Y:S01]  /*0420*/  LEA R29, R22.reuse, R29, 0x5 ;  /* 0x0000001d161d7211 */ /* 0x040fe200078e28ff */
[----:B------:R-:W-:Y:S01]  /*0430*/  IMAD R19, R19, R0, R13 ;  /* 0x0000000013137224 */ /* 0x000fe200078e020d */
[----:B------:R-:W-:Y:S01]  /*0440*/  IADD3 R20, PT, PT, -R11, RZ, RZ ;  /* 0x000000ff0b147210 */ /* 0x000fe20007ffe1ff */
[----:B------:R-:W-:-:S02]  /*0450*/  IMAD R21, R22, 0x20, R21 ;  /* 0x0000002016157824 */ /* 0x000fc400078e0215 */
[C---:B------:R-:W-:Y:S01]  /*0460*/  IMAD R27, R22.reuse, 0x20, R17 ;  /* 0x00000020161b7824 */ /* 0x040fe200078e0211 */
[----:B------:R-:W-:Y:S01]  /*0470*/  LEA R22, R22, R19, 0x5 ;  /* 0x0000001316167211 */ /* 0x000fe200078e28ff */
[----:B------:R-:W-:-:S07]  /*0480*/  IMAD.MOV.U32 R28, RZ, RZ, R8 ;  /* 0x000000ffff1c7224 */ /* 0x000fce00078e0008 */
.L_x_2:
[----:B0-----:R-:W0:Y:S08]  /*0490*/  LDC.64 R12, c[0x0][0x380] ;  /* 0x0000e000ff0c7b82 */ /* 0x001e300000000a00 */
[----:B-1----:R-:W1:Y:S01]  /*04a0*/  LDC.64 R14, c[0x0][0x388] ;  /* 0x0000e200ff0e7b82 */ /* 0x002e620000000a00 */
[----:B0-----:R-:W-:-:S05]  /*04b0*/  IMAD.WIDE R12, R28, 0x4, R12 ;  /* 0x000000041c0c7825 */ /* 0x001fca00078e020c */
[----:B--2---:R-:W2:Y:S04]  /*04c0*/  LDG.E R16, desc[UR8][R12.64] ;  /* 0x000000080c107981 */ /* 0x004ea8000c1e1900 */
[----:B--2---:R1:W-:Y:S02]  /*04d0*/  STS [R9], R16 ;  /* 0x0000001009007388 */ /* 0x0043e40000000800 */
[----:B-1----:R-:W-:-:S06]  /*04e0*/  IMAD.WIDE R16, R24, 0x4, R14 ;  /* 0x0000000418107825 */ /* 0x002fcc00078e020e */
[----:B------:R-:W2:Y:S04]  /*04f0*/  LDG.E R17, desc[UR8][R16.64] ;  /* 0x0000000810117981 */ /* 0x000ea8000c1e1900 */
[----:B--2---:R-:W-:Y:S01]  /*0500*/  STS [R10], R17 ;  /* 0x000000110a007388 */ /* 0x004fe20000000800 */
[----:B------:R-:W-:Y:S08]  /*0510*/  BAR.SYNC.DEFER_BLOCKING 0x0 ;  /* 0x0000000000007b1d */ /* 0x000ff00000010000 */
[----:B------:R-:W-:Y:S06]  /*0520*/  BAR.SYNC.DEFER_BLOCKING 0x0 ;  /* 0x0000000000007b1d */ /* 0x000fec0000010000 */
[----:B------:R-:W2:Y:S04]  /*0530*/  LDG.E R18, desc[UR8][R12.64+0x80] ;  /* 0x000080080c127981 */ /* 0x000ea8000c1e1900 */
[----:B--2---:R0:W-:Y:S02]  /*0540*/  STS [R9], R18 ;  /* 0x0000001209007388 */ /* 0x0041e40000000800 */
[----:B0-----:R-:W-:-:S06]  /*0550*/  IMAD.WIDE R18, R22, 0x4, R14 ;  /* 0x0000000416127825 */ /* 0x001fcc00078e020e */
        /* <DEDUP_REMOVED lines=14> */
[----:B------:R-:W2:Y:S01]  /*0640*/  LDG.E R19, desc[UR8][R18.64] ;  /* 0x0000000812137981 */ /* 0x000ea2000c1e1900 */
[----:B------:R-:W-:-:S03]  /*0650*/  IMAD.WIDE R16, R25, 0x4, R14 ;  /* 0x0000000419107825 */ /* 0x000fc600078e020e */
[----:B--2---:R-:W-:Y:S01]  /*0660*/  STS [R10], R19 ;  /* 0x000000130a007388 */ /* 0x004fe20000000800 */
[----:B------:R-:W-:Y:S08]  /*0670*/  BAR.SYNC.DEFER_BLOCKING 0x0 ;  /* 0x0000000000007b1d */ /* 0x000ff00000010000 */
[----:B------:R-:W-:Y:S06]  /*0680*/  BAR.SYNC.DEFER_BLOCKING 0x0 ;  /* 0x0000000000007b1d */ /* 0x000fec0000010000 */
[----:B------:R-:W2:Y:S04]  /*0690*/  LDG.E R18, desc[UR8][R12.64+0x200] ;  /* 0x000200080c127981 */ /* 0x000ea8000c1e1900 */
[----:B------:R-:W3:Y:S04]  /*06a0*/  LDG.E R17, desc[UR8][R16.64] ;  /* 0x0000000810117981 */ /* 0x000ee8000c1e1900 */
[----:B--2---:R-:W-:Y:S04]  /*06b0*/  STS [R9], R18 ;  /* 0x0000001209007388 */ /* 0x004fe80000000800 */
[----:B---3--:R-:W-:Y:S01]  /*06c0*/  STS [R10], R17 ;  /* 0x000000110a007388 */ /* 0x008fe20000000800 */
[----:B------:R-:W-:Y:S08]  /*06d0*/  BAR.SYNC.DEFER_BLOCKING 0x0 ;  /* 0x0000000000007b1d */ /* 0x000ff00000010000 */
[----:B------:R-:W-:Y:S06]  /*06e0*/  BAR.SYNC.DEFER_BLOCKING 0x0 ;  /* 0x0000000000007b1d */ /* 0x000fec0000010000 */
[----:B------:R-:W2:Y:S04]  /*06f0*/  LDG.E R16, desc[UR8][R12.64+0x280] ;  /* 0x000280080c107981 */ /* 0x000ea8000c1e1900 */
[----:B--2---:R0:W-:Y:S02]  /*0700*/  STS [R9], R16 ;  /* 0x0000001009007388 */ /* 0x0041e40000000800 */
[----:B0-----:R-:W-:-:S05]  /*0710*/  IMAD.WIDE R16, R23, 0x4, R14 ;  /* 0x0000000417107825 */ /* 0x001fca00078e020e */
[----:B------:R-:W2:Y:S04]  /*0720*/  LDG.E R19, desc[UR8][R16.64] ;  /* 0x0000000810137981 */ /* 0x000ea8000c1e1900 */
[----:B--2---:R0:W-:Y:S02]  /*0730*/  STS [R10], R19 ;  /* 0x000000130a007388 */ /* 0x0041e40000000800 */
[--C-:B0-----:R-:W-:Y:S01]  /*0740*/  IMAD.WIDE R18, R21, 0x4, R14.reuse ;  /* 0x0000000415127825 */ /* 0x101fe200078e020e */
[----:B------:R-:W-:Y:S08]  /*0750*/  BAR.SYNC.DEFER_BLOCKING 0x0 ;  /* 0x0000000000007b1d */ /* 0x000ff00000010000 */
[----:B------:R-:W-:Y:S06]  /*0760*/  BAR.SYNC.DEFER_BLOCKING 0x0 ;  /* 0x0000000000007b1d */ /* 0x000fec0000010000 */
[----:B------:R-:W2:Y:S04]  /*0770*/  LDG.E R17, desc[UR8][R18.64] ;  /* 0x0000000812117981 */ /* 0x000ea8000c1e1900 */
[----:B------:R-:W3:Y:S01]  /*0780*/  LDG.E R18, desc[UR8][R12.64+0x300] ;  /* 0x000300080c127981 */ /* 0x000ee2000c1e1900 */
[----:B------:R-:W-:-:S03]  /*0790*/  IMAD.WIDE R14, R26, 0x4, R14 ;  /* 0x000000041a0e7825 */ /* 0x000fc600078e020e */
[----:B---3--:R0:W-:Y:S04]  /*07a0*/  STS [R9], R18 ;  /* 0x0000001209007388 */ /* 0x0081e80000000800 */
[----:B--2---:R0:W-:Y:S01]  /*07b0*/  STS [R10], R17 ;  /* 0x000000110a007388 */ /* 0x0041e20000000800 */
[----:B------:R-:W-:Y:S08]  /*07c0*/  BAR.SYNC.DEFER_BLOCKING 0x0 ;  /* 0x0000000000007b1d */ /* 0x000ff00000010000 */
[----:B------:R-:W-:Y:S06]  /*07d0*/  BAR.SYNC.DEFER_BLOCKING 0x0 ;  /* 0x0000000000007b1d */ /* 0x000fec0000010000 */
[----:B------:R-:W2:Y:S04]  /*07e0*/  LDG.E R16, desc[UR8][R12.64+0x380] ;  /* 0x000380080c107981 */ /* 0x000ea8000c1e1900 */
[----:B------:R-:W3:Y:S01]  /*07f0*/  LDG.E R15, desc[UR8][R14.64] ;  /* 0x000000080e0f7981 */ /* 0x000ee2000c1e1900 */
[----:B------:R-:W-:-:S04]  /*0800*/  IADD3 R20, PT, PT, R20, 0x8, RZ ;  /* 0x0000000814147810 */ /* 0x000fc80007ffe0ff */
[----:B------:R-:W-:Y:S01]  /*0810*/  ISETP.NE.AND P0, PT, R20, RZ, PT ;  /* 0x000000ff1400720c */ /* 0x000fe20003f05270 */
[----:B------:R-:W-:Y:S01]  /*0820*/  IMAD R26, R0, 0x100, R26 ;  /* 0x00000100001a7824 */ /* 0x000fe200078e021a */
[----:B------:R-:W-:Y:S01]  /*0830*/  IADD3 R28, PT, PT, R28, 0x100, RZ ;  /* 0x000001001c1c7810 */ /* 0x000fe20007ffe0ff */
[C---:B------:R-:W-:Y:S01]  /*0840*/  IMAD R27, R0.reuse, 0x100, R27 ;  /* 0x00000100001b7824 */ /* 0x040fe200078e021b */
[C---:B------:R-:W-:Y:S02]  /*0850*/  LEA R21, R0.reuse, R21, 0x8 ;  /* 0x0000001500157211 */ /* 0x040fe400078e40ff */
[C---:B------:R-:W-:Y:S02]  /*0860*/  LEA R23, R0.reuse, R23, 0x8 ;  /* 0x0000001700177211 */ /* 0x040fe400078e40ff */
[C---:B------:R-:W-:Y:S02]  /*0870*/  LEA R25, R0.reuse, R25, 0x8 ;  /* 0x0000001900197211 */ /* 0x040fe400078e40ff */
[----:B------:R-:W-:-:S02]  /*0880*/  LEA R29, R0, R29, 0x8 ;  /* 0x0000001d001d7211 */ /* 0x000fc400078e40ff */
[C---:B------:R-:W-:Y:S02]  /*0890*/  LEA R22, R0.reuse, R22, 0x8 ;  /* 0x0000001600167211 */ /* 0x040fe400078e40ff */
[----:B------:R-:W-:Y:S01]  /*08a0*/  LEA R24, R0, R24, 0x8 ;  /* 0x0000001800187211 */ /* 0x000fe200078e40ff */
[----:B--2---:R0:W-:Y:S04]  /*08b0*/  STS [R9], R16 ;  /* 0x0000001009007388 */ /* 0x0041e80000000800 */
[----:B---3--:R0:W-:Y:S01]  /*08c0*/  STS [R10], R15 ;  /* 0x0000000f0a007388 */ /* 0x0081e20000000800 */
[----:B------:R-:W-:Y:S06]  /*08d0*/  BAR.SYNC.DEFER_BLOCKING 0x0 ;  /* 0x0000000000007b1d */ /* 0x000fec0000010000 */
[----:B------:R0:W1:Y:S04]  /*08e0*/  LDS R19, [R4+0x7c] ;  /* 0x00007c0004137984 */ /* 0x0000680000000800 */
[----:B------:R0:W2:Y:S01]  /*08f0*/  LDS R18, [R6+0xf80] ;  /* 0x000f800006127984 */ /* 0x0000a20000000800 */
[----:B------:R-:W-:Y:S06]  /*0900*/  BAR.SYNC.DEFER_BLOCKING 0x0 ;  /* 0x0000000000007b1d */ /* 0x000fec0000010000 */
[----:B------:R-:W-:Y:S05]  /*0910*/  @P0 BRA `(.L_x_2) ;  /* 0xfffffff800dc0947 */ /* 0x000fea000383ffff */
.L_x_1:
[----:B------:R-:W-:-:S13]  /*0920*/  LOP3.LUT P0, R12, R2, 0x7, RZ, 0xc0, !PT ;  /* 0x00000007020c7812 */ /* 0x000fda000780c0ff */
[----:B------:R-:W-:Y:S05]  /*0930*/  @!P0 BRA `(.L_x_3) ;  /* 0x0000000400748947 */ /* 0x000fea0003800000 */
[----:B------:R-:W-:Y:S02]  /*0940*/  ISETP.GE.U32.AND P0, PT, R12, 0x4, PT ;  /* 0x000000040c00780c */ /* 0x000fe40003f06070 */
[----:B------:R-:W-:-:S04]  /*0950*/  LOP3.LUT R21, R2, 0x3, RZ, 0xc0, !PT ;  /* 0x0000000302157812 */ /* 0x000fc800078ec0ff */
[----:B------:R-:W-:-:S07]  /*0960*/  ISETP.NE.AND P1, PT, R21, RZ, PT ;  /* 0x000000ff1500720c */ /* 0x000fce0003f25270 */
[----:B------:R-:W-:Y:S06]  /*0970*/  @!P0 BRA `(.L_x_4) ;  /* 0x0000000000ac8947 */ /* 0x000fec0003800000 */
[----:B------:R-:W3:Y:S01]  /*0980*/  LDC.64 R12, c[0x0][0x380] ;  /* 0x0000e000ff0c7b82 */ /* 0x000ee20000000a00 */
[C---:B------:R-:W-:Y:S01]  /*0990*/  IMAD R20, R11.reuse, 0x20, R3 ;  /* 0x000000200b147824 */ /* 0x040fe200078e0203 */
[----:B0-----:R-:W-:-:S03]  /*09a0*/  LEA R17, R11, R8, 0x5 ;  /* 0x000000080b117211 */ /* 0x001fc600078e28ff */
[----:B-1----:R-:W-:-:S03]  /*09b0*/  IMAD R19, R20, R0, R7 ;  /* 0x0000000014137224 */ /* 0x002fc600078e0207 */
[----:B------:R-:W0:Y:S01]  /*09c0*/  LDC.64 R14, c[0x0][0x388] ;  /* 0x0000e200ff0e7b82 */ /* 0x000e220000000a00 */
[----:B---3--:R-:W-:-:S05]  /*09d0*/  IMAD.WIDE R12, R17, 0x4, R12 ;  /* 0x00000004110c7825 */ /* 0x008fca00078e020c */
[----:B------:R-:W3:Y:S01]  /*09e0*/  LDG.E R22, desc[UR8][R12.64] ;  /* 0x000000080c167981 */ /* 0x000ee2000c1e1900 */
[----:B0-----:R-:W-:-:S05]  /*09f0*/  IMAD.WIDE R16, R19, 0x4, R14 ;  /* 0x0000000413107825 */ /* 0x001fca00078e020e */
[----:B------:R-:W4:Y:S01]  /*0a00*/  LDG.E R23, desc[UR8][R16.64] ;  /* 0x0000000810177981 */ /* 0x000f22000c1e1900 */
[----:B--2---:R-:W-:-:S05]  /*0a10*/  IADD3 R18, PT, PT, R20, 0x20, RZ ;  /* 0x0000002014127810 */ /* 0x004fca0007ffe0ff */
[----:B------:R-:W-:-:S04]  /*0a20*/  IMAD R19, R18, R0, R7 ;  /* 0x0000000012137224 */ /* 0x000fc800078e0207 */
[----:B------:R-:W-:Y:S01]  /*0a30*/  IMAD.WIDE R18, R19, 0x4, R14 ;  /* 0x0000000413127825 */ /* 0x000fe200078e020e */
[----:B---3--:R0:W-:Y:S04]  /*0a40*/  STS [R9], R22 ;  /* 0x0000001609007388 */ /* 0x0081e80000000800 */
[----:B----4-:R1:W-:Y:S01]  /*0a50*/  STS [R10], R23 ;  /* 0x000000170a007388 */ /* 0x0103e20000000800 */
[----:B------:R-:W-:Y:S08]  /*0a60*/  BAR.SYNC.DEFER_BLOCKING 0x0 ;  /* 0x0000000000007b1d */ /* 0x000ff00000010000 */
[----:B------:R-:W-:Y:S06]  /*0a70*/  BAR.SYNC.DEFER_BLOCKING 0x0 ;  /* 0x0000000000007b1d */ /* 0x000fec0000010000 */
[----:B------:R-:W2:Y:S04]  /*0a80*/  LDG.E R24, desc[UR8][R12.64+0x80] ;  /* 0x000080080c187981 */ /* 0x000ea8000c1e1900 */
[----:B------:R-:W3:Y:S01]  /*0a90*/  LDG.E R19, desc[UR8][R18.64] ;  /* 0x0000000812137981 */ /* 0x000ee2000c1e1900 */
[----:B------:R-:W-:-:S05]  /*0aa0*/  IADD3 R25, PT, PT, R20, 0x40, RZ ;  /* 0x0000004014197810 */ /* 0x000fca0007ffe0ff */
[----:B------:R-:W-:-:S04]  /*0ab0*/  IMAD R17, R25, R0, R7 ;  /* 0x0000000019117224 */ /* 0x000fc800078e0207 */
[----:B------:R-:W-:Y:S01]  /*0ac0*/  IMAD.WIDE R16, R17, 0x4, R14 ;  /* 0x0000000411107825 */ /* 0x000fe200078e020e */
[----:B--2---:R4:W-:Y:S04]  /*0ad0*/  STS [R9], R24 ;  /* 0x0000001809007388 */ /* 0x0049e80000000800 */
[----:B---3--:R4:W-:Y:S01]  /*0ae0*/  STS [R10], R19 ;  /* 0x000000130a007388 */ /* 0x0089e20000000800 */
[----:B------:R-:W-:Y:S08]  /*0af0*/  BAR.SYNC.DEFER_BLOCKING 0x0 ;  /* 0x0000000000007b1d */ /* 0x000ff00000010000 */
[----:B------:R-:W-:Y:S06]  /*0b00*/  BAR.SYNC.DEFER_BLOCKING 0x0 ;  /* 0x0000000000007b1d */ /* 0x000fec0000010000 */
[----:B0-----:R-:W2:Y:S04]  /*0b10*/  LDG.E R22, desc[UR8][R12.64+0x100] ;  /* 0x000100080c167981 */ /* 0x001ea8000c1e1900 */
[----:B------:R-:W3:Y:S01]  /*0b20*/  LDG.E R17, desc[UR8][R16.64] ;  /* 0x0000000810117981 */ /* 0x000ee2000c1e1900 */
[----:B------:R-:W-:-:S04]  /*0b30*/  VIADD R20, R20, 0x60 ;  /* 0x0000006014147836 */ /* 0x000fc80000000000 */
[----:B-1----:R-:W-:-:S04]  /*0b40*/  IMAD R23, R20, R0, R7 ;  /* 0x0000000014177224 */ /* 0x002fc800078e0207 */
[----:B------:R-:W-:Y:S01]  /*0b50*/  IMAD.WIDE R14, R23, 0x4, R14 ;  /* 0x00000004170e7825 */ /* 0x000fe200078e020e */
[----:B--2---:R4:W-:Y:S04]  /*0b60*/  STS [R9], R22 ;  /* 0x0000001609007388 */ /* 0x0049e80000000800 */
[----:B---3--:R4:W-:Y:S01]  /*0b70*/  STS [R10], R17 ;  /* 0x000000110a007388 */ /* 0x0089e20000000800 */
[----:B------:R-:W-:Y:S08]  /*0b80*/  BAR.SYNC.DEFER_BLOCKING 0x0 ;  /* 0x0000000000007b1d */ /* 0x000ff00000010000 */
[----:B------:R-:W-:Y:S06]  /*0b90*/  BAR.SYNC.DEFER_BLOCKING 0x0 ;  /* 0x0000000000007b1d */ /* 0x000fec0000010000 */
[----:B------:R-:W2:Y:S04]  /*0ba0*/  LDG.E R20, desc[UR8][R12.64+0x180] ;  /* 0x000180080c147981 */ /* 0x000ea8000c1e1900 */
[----:B------:R-:W3:Y:S01]  /*0bb0*/  LDG.E R15, desc[UR8][R14.64] ;  /* 0x000000080e0f7981 */ /* 0x000ee2000c1e1900 */
[----:B------:R-:W-:-:S03]  /*0bc0*/  IADD3 R11, PT, PT, R11, 0x4, RZ ;  /* 0x000000040b0b7810 */ /* 0x000fc60007ffe0ff */
[----:B--2---:R4:W-:Y:S04]  /*0bd0*/  STS [R9], R20 ;  /* 0x0000001409007388 */ /* 0x0049e80000000800 */
[----:B---3--:R4:W-:Y:S01]  /*0be0*/  STS [R10], R15 ;  /* 0x0000000f0a007388 */ /* 0x0089e20000000800 */
[----:B------:R-:W-:Y:S06]  /*0bf0*/  BAR.SYNC.DEFER_BLOCKING 0x0 ;  /* 0x0000000000007b1d */ /* 0x000fec0000010000 */
[----:B------:R4:W3:Y:S04]  /*0c00*/  LDS R19, [R4+0x7c] ;  /* 0x00007c0004137984 */ /* 0x0008e80000000800 */
[----:B------:R4:W0:Y:S01]  /*0c10*/  LDS R18, [R6+0xf80] ;  /* 0x000f800006127984 */ /* 0x0008220000000800 */
[----:B------:R-:W-:Y:S06]  /*0c20*/  BAR.SYNC.DEFER_BLOCKING 0x0 ;  /* 0x0000000000007b1d */ /* 0x000fec0000010000 */
.L_x_4:
[----:B------:R-:W-:Y:S05]  /*0c30*/  @!P1 BRA `(.L_x_3) ;  /* 0x0000000000b49947 */ /* 0x000fea0003800000 */
[----:B------:R-:W-:Y:S02]  /*0c40*/  ISETP.NE.AND P0, PT, R21, 0x1, PT ;  /* 0x000000011500780c */ /* 0x000fe40003f05270 */
[----:B------:R-:W-:-:S04]  /*0c50*/  LOP3.LUT R2, R2, 0x1, RZ, 0xc0, !PT ;  /* 0x0000000102027812 */ /* 0x000fc800078ec0ff */
[----:B------:R-:W-:-:S07]  /*0c60*/  ISETP.NE.U32.AND P1, PT, R2, 0x1, PT ;  /* 0x000000010200780c */ /* 0x000fce0003f25070 */
[----:B------:R-:W-:Y:S06]  /*0c70*/  @!P0 BRA `(.L_x_5) ;  /* 0x0000000000648947 */ /* 0x000fec0003800000 */
[----:B------:R-:W5:Y:S01]  /*0c80*/  LDC.64 R12, c[0x0][0x380] ;  /* 0x0000e000ff0c7b82 */ /* 0x000f620000000a00 */
[C---:B0-2---:R-:W-:Y:S02]  /*0c90*/  LEA R18, R11.reuse, R3, 0x5 ;  /* 0x000000030b127211 */ /* 0x045fe400078e28ff */
[----:B----4-:R-:W-:-:S03]  /*0ca0*/  LEA R17, R11, R8, 0x5 ;  /* 0x000000080b117211 */ /* 0x010fc600078e28ff */
[----:B-1-3--:R-:W-:Y:S02]  /*0cb0*/  IMAD R19, R18, R0, R7 ;  /* 0x0000000012137224 */ /* 0x00afe400078e0207 */
[----:B------:R-:W0:Y:S01]  /*0cc0*/  LDC.64 R14, c[0x0][0x388] ;  /* 0x0000e200ff0e7b82 */ /* 0x000e220000000a00 */
[----:B-----5:R-:W-:-:S05]  /*0cd0*/  IMAD.WIDE R12, R17, 0x4, R12 ;  /* 0x00000004110c7825 */ /* 0x020fca00078e020c */
[----:B------:R-:W2:Y:S01]  /*0ce0*/  LDG.E R2, desc[UR8][R12.64] ;  /* 0x000000080c027981 */ /* 0x000ea2000c1e1900 */
[----:B0-----:R-:W-:-:S06]  /*0cf0*/  IMAD.WIDE R16, R19, 0x4, R14 ;  /* 0x0000000413107825 */ /* 0x001fcc00078e020e */
[----:B------:R-:W3:Y:S01]  /*0d00*/  LDG.E R17, desc[UR8][R16.64] ;  /* 0x0000000810117981 */ /* 0x000ee2000c1e1900 */
[----:B------:R-:W-:-:S04]  /*0d10*/  VIADD R18, R18, 0x20 ;  /* 0x0000002012127836 */ /* 0x000fc80000000000 */
[----:B------:R-:W-:-:S04]  /*0d20*/  IMAD R19, R18, R0, R7 ;  /* 0x0000000012137224 */ /* 0x000fc800078e0207 */
        /* <DEDUP_REMOVED lines=11> */
[----:B------:R0:W1:Y:S04]  /*0de0*/  LDS R19, [R4+0x7c] ;  /* 0x00007c0004137984 */ /* 0x0000680000000800 */
[----:B------:R0:W2:Y:S01]  /*0df0*/  LDS R18, [R6+0xf80] ;  /* 0x000f800006127984 */ /* 0x0000a20000000800 */
[----:B------:R-:W-:Y:S06]  /*0e00*/  BAR.SYNC.DEFER_BLOCKING 0x0 ;  /* 0x0000000000007b1d */ /* 0x000fec0000010000 */
.L_x_5:
[----:B------:R-:W-:Y:S05]  /*0e10*/  @P1 BRA `(.L_x_3) ;  /* 0x00000000003c1947 */ /* 0x000fea0003800000 */
[----:B0---4-:R-:W0:Y:S01]  /*0e20*/  LDC.64 R14, c[0x0][0x380] ;  /* 0x0000e000ff0e7b82 */ /* 0x011e220000000a00 */
[C---:B------:R-:W-:Y:S02]  /*0e30*/  LEA R3, R11.reuse, R3, 0x5 ;  /* 0x000000030b037211 */ /* 0x040fe400078e28ff */
[----:B------:R-:W-:-:S03]  /*0e40*/  LEA R11, R11, R8, 0x5 ;  /* 0x000000080b0b7211 */ /* 0x000fc600078e28ff */
[----:B------:R-:W-:Y:S02]  /*0e50*/  IMAD R3, R3, R0, R7 ;  /* 0x0000000003037224 */ /* 0x000fe400078e0207 */
[----:B------:R-:W4:Y:S01]  /*0e60*/  LDC.64 R12, c[0x0][0x388] ;  /* 0x0000e200ff0c7b82 */ /* 0x000f220000000a00 */
[----:B0-----:R-:W-:-:S06]  /*0e70*/  IMAD.WIDE R14, R11, 0x4, R14 ;  /* 0x000000040b0e7825 */ /* 0x001fcc00078e020e */
[----:B------:R-:W5:Y:S01]  /*0e80*/  LDG.E R14, desc[UR8][R14.64] ;  /* 0x000000080e0e7981 */ /* 0x000f62000c1e1900 */
[----:B----4-:R-:W-:-:S06]  /*0e90*/  IMAD.WIDE R12, R3, 0x4, R12 ;  /* 0x00000004030c7825 */ /* 0x010fcc00078e020c */
[----:B------:R-:W4:Y:S04]  /*0ea0*/  LDG.E R13, desc[UR8][R12.64] ;  /* 0x000000080c0d7981 */ /* 0x000f28000c1e1900 */
[----:B-----5:R0:W-:Y:S04]  /*0eb0*/  STS [R9], R14 ;  /* 0x0000000e09007388 */ /* 0x0201e80000000800 */
[----:B----4-:R0:W-:Y:S01]  /*0ec0*/  STS [R10], R13 ;  /* 0x0000000d0a007388 */ /* 0x0101e20000000800 */
[----:B------:R-:W-:Y:S06]  /*0ed0*/  BAR.SYNC.DEFER_BLOCKING 0x0 ;  /* 0x0000000000007b1d */ /* 0x000fec0000010000 */
[----:B-1-3--:R0:W1:Y:S04]  /*0ee0*/  LDS R19, [R4+0x7c] ;  /* 0x00007c0004137984 */ /* 0x00a0680000000800 */
[----:B--2---:R0:W2:Y:S01]  /*0ef0*/  LDS R18, [R6+0xf80] ;  /* 0x000f800006127984 */ /* 0x0040a20000000800 */
[----:B------:R-:W-:Y:S06]  /*0f00*/  BAR.SYNC.DEFER_BLOCKING 0x0 ;  /* 0x0000000000007b1d */ /* 0x000fec0000010000 */
.L_x_3:
[----:B01234-:R-:W-:-:S07]  /*0f10*/  FMUL R9, R18, R19 ;  /* 0x0000001312097220 */ /* 0x01ffce0000400000 */
.L_x_0:
[----:B------:R-:W0:Y:S01]  /*0f20*/  LDC.64 R2, c[0x0][0x390] ;  /* 0x0000e400ff027b82 */ /* 0x000e220000000a00 */
[----:B------:R-:W-:-:S04]  /*0f30*/  IMAD R5, R5, R0, R7 ;  /* 0x0000000005057224 */ /* 0x000fc800078e0207 */
[----:B0-----:R-:W-:-:S05]  /*0f40*/  IMAD.WIDE R2, R5, 0x4, R2 ;  /* 0x0000000405027825 */ /* 0x001fca00078e0202 */
[----:B------:R-:W-:Y:S01]  /*0f50*/  STG.E desc[UR8][R2.64], R9 ;  /* 0x0000000902007986 */ /* 0x000fe2000c101908 */
[----:B------:R-:W-:Y:S05]  /*0f60*/  EXIT ;  /* 0x000000000000794d */ /* 0x000fea0003800000 */
.L_x_6:
[----:B------:R-:W-:-:S00]  /*0f70*/  BRA `(.L_x_6) ;  /* 0xfffffffc00fc7947 */ /* 0x000fc0000383ffff */
[----:B------:R-:W-:-:S00]  /*0f80*/  NOP ;  /* 0x0000000000007918 */ /* 0x000fc00000000000 */
[----:B------:R-:W-:-:S00]  /*0f90*/  NOP ;  /* 0x0000000000007918 */ /* 0x000fc00000000000 */
[----:B------:R-:W-:-:S00]  /*0fa0*/  NOP ;  /* 0x0000000000007918 */ /* 0x000fc00000000000 */
[----:B------:R-:W-:-:S00]  /*0fb0*/  NOP ;  /* 0x0000000000007918 */ /* 0x000fc00000000000 */
[----:B------:R-:W-:-:S00]  /*0fc0*/  NOP ;  /* 0x0000000000007918 */ /* 0x000fc00000000000 */
[----:B------:R-:W-:-:S00]  /*0fd0*/  NOP ;  /* 0x0000000000007918 */ /* 0x000fc00000000000 */
[----:B------:R-:W-:-:S00]  /*0fe0*/  NOP ;  /* 0x0000000000007918 */ /* 0x000fc00000000000 */
[----:B------:R-:W-:-:S00]  /*0ff0*/  NOP ;  /* 0x0000000000007918 */ /* 0x000fc00000000000 */
.L_x_7:


//--------------------- .nv.shared._Z10tileKernelPKfS0_Pfi --------------------------
	.section	.nv.shared._Z10tileKernelPKfS0_Pfi,"aw",@nobits
	.sectionflags	@""
	.align	4
.nv.shared._Z10tileKernelPKfS0_Pfi:
	.zero		9216


//--------------------- .nv.shared.reserved.0     --------------------------
	.section	.nv.shared.reserved.0,"aw",@nobits
	.weak		__nv_reservedSMEM_offset_0_alias
	.size		__nv_reservedSMEM_offset_0_alias, 0, 64
	.other		__nv_reservedSMEM_offset_0_alias,@"STO_CUDA_RESERVED_SHARED STV_DEFAULT"
__nv_reservedSMEM_offset_0_alias:
	.zero		0
	.zero		64


//--------------------- .nv.constant0._Z10tileKernelPKfS0_Pfi --------------------------
	.section	.nv.constant0._Z10tileKernelPKfS0_Pfi,"a",@progbits
	.sectionflags	@""
	.align	4
.nv.constant0._Z10tileKernelPKfS0_Pfi:
	.zero		924


//--------------------- SYMBOLS --------------------------

	.type		.nv.reservedSmem.offset0,@object
	.size		.nv.reservedSmem.offset0,0x4
	.type		.nv.reservedSmem.cap,@object
	.size		.nv.reservedSmem.cap,0x4
